//
// Generated by NVIDIA NVVM Compiler
//
// Compiler Build ID: CL-36424714
// Cuda compilation tools, release 13.0, V13.0.88
// Based on NVVM 20.0.0
//

.version 9.0
.target sm_100
.address_size 64

	// .globl	_Z6MatAddPA4_iS0_S0_

.visible .entry _Z6MatAddPA4_iS0_S0_(
	.param .u64 .ptr .align 1 _Z6MatAddPA4_iS0_S0__param_0,
	.param .u64 .ptr .align 1 _Z6MatAddPA4_iS0_S0__param_1,
	.param .u64 .ptr .align 1 _Z6MatAddPA4_iS0_S0__param_2
)
{
	.reg .b32 	%r<6>;
	.reg .b64 	%rd<15>;

	ld.param.u64 	%rd1, [_Z6MatAddPA4_iS0_S0__param_0];
	ld.param.u64 	%rd2, [_Z6MatAddPA4_iS0_S0__param_1];
	ld.param.u64 	%rd3, [_Z6MatAddPA4_iS0_S0__param_2];
	cvta.to.global.u64 	%rd4, %rd3;
	cvta.to.global.u64 	%rd5, %rd2;
	cvta.to.global.u64 	%rd6, %rd1;
	mov.u32 	%r1, %tid.x;
	mov.u32 	%r2, %tid.y;
	mul.wide.u32 	%rd7, %r1, 16;
	add.s64 	%rd8, %rd6, %rd7;
	mul.wide.u32 	%rd9, %r2, 4;
	add.s64 	%rd10, %rd8, %rd9;
	ld.global.u32 	%r3, [%rd10];
	add.s64 	%rd11, %rd5, %rd7;
	add.s64 	%rd12, %rd11, %rd9;
	ld.global.u32 	%r4, [%rd12];
	add.s32 	%r5, %r4, %r3;
	add.s64 	%rd13, %rd4, %rd7;
	add.s64 	%rd14, %rd13, %rd9;
	st.global.u32 	[%rd14], %r5;
	ret;

}


// ===== COMPILED SASS (sm_100) =====

	.target	sm_100

	.elftype	@"ET_EXEC"


//--------------------- .note.nv.tkinfo           --------------------------
	.section	.note.nv.tkinfo,"",@"SHT_NOTE"
	.sectionflags	@"SHF_NOTE_NV_TKINFO"
	.tkinfo
        /*0018*/ 	.word	0x00000002
        /*0030*/ 	.string	""
        /*0030*/ 	.string	"ptxas"
        /*0030*/ 	.string	"Cuda compilation tools, release 13.0, V13.0.88"
        /*0030*/ 	.string	"Build cuda_13.0.r13.0/compiler.36424714_0"
        /*0030*/ 	.string	"-arch sm_100 -m 64 "



//--------------------- .note.nv.cuinfo           --------------------------
	.section	.note.nv.cuinfo,"",@"SHT_NOTE"
	.sectionflags	@"SHF_NOTE_NV_CUINFO"
        /*0018*/ 	.short	0x0002
        /*001a*/ 	.short	0x0064
        /*001c*/ 	.short	0x0082
	.zero		2


//--------------------- .nv.info                  --------------------------
	.section	.nv.info,"",@"SHT_CUDA_INFO"
	.align	4


	//----- nvinfo : EIATTR_REGCOUNT
	.align		4
        /*0000*/ 	.byte	0x04, 0x2f
        /*0002*/ 	.short	(.L_1 - .L_0)
	.align		4
.L_0:
        /*0004*/ 	.word	index@(_Z6MatAddPA4_iS0_S0_)
        /*0008*/ 	.word	0x0000000e


	//----- nvinfo : EIATTR_FRAME_SIZE
	.align		4
.L_1:
        /*000c*/ 	.byte	0x04, 0x11
        /*000e*/ 	.short	(.L_3 - .L_2)
	.align		4
.L_2:
        /*0010*/ 	.word	index@(_Z6MatAddPA4_iS0_S0_)
        /*0014*/ 	.word	0x00000000


	//----- nvinfo : EIATTR_MIN_STACK_SIZE
	.align		4
.L_3:
        /*0018*/ 	.byte	0x04, 0x12
        /*001a*/ 	.short	(.L_5 - .L_4)
	.align		4
.L_4:
        /*001c*/ 	.word	index@(_Z6MatAddPA4_iS0_S0_)
        /*0020*/ 	.word	0x00000000
.L_5:


//--------------------- .nv.compat                --------------------------
	.section	.nv.compat,"",@"SHT_CUDA_COMPAT_INFO"
	.align	4
        /*0000*/ 	.byte	0x02, 0x09, 0x00, 0x00, 0x02, 0x02, 0x01, 0x00, 0x02, 0x05, 0x05, 0x00, 0x03, 0x07, 0x01, 0x01
        /*0010*/ 	.byte	0x02, 0x03, 0x00, 0x00, 0x02, 0x06, 0x01, 0x00, 0x04, 0x0b, 0x08, 0x00, 0x09, 0x00, 0x00, 0x00
        /*0020*/ 	.byte	0x00, 0x00, 0x00, 0x00


//--------------------- .nv.info._Z6MatAddPA4_iS0_S0_ --------------------------
	.section	.nv.info._Z6MatAddPA4_iS0_S0_,"",@"SHT_CUDA_INFO"
	.sectionflags	@""
	.align	4


	//----- nvinfo : EIATTR_CUDA_API_VERSION
	.align		4
        /*0000*/ 	.byte	0x04, 0x37
        /*0002*/ 	.short	(.L_7 - .L_6)
.L_6:
        /*0004*/ 	.word	0x00000082


	//----- nvinfo : EIATTR_KPARAM_INFO
	.align		4
.L_7:
        /*0008*/ 	.byte	0x04, 0x17
        /*000a*/ 	.short	(.L_9 - .L_8)
.L_8:
        /*000c*/ 	.word	0x00000000
        /*0010*/ 	.short	0x0002
        /*0012*/ 	.short	0x0010
        /*0014*/ 	.byte	0x00, 0xf5, 0x21, 0x00


	//----- nvinfo : EIATTR_KPARAM_INFO
	.align		4
.L_9:
        /*0018*/ 	.byte	0x04, 0x17
        /*001a*/ 	.short	(.L_11 - .L_10)
.L_10:
        /*001c*/ 	.word	0x00000000
        /*0020*/ 	.short	0x0001
        /*0022*/ 	.short	0x0008
        /*0024*/ 	.byte	0x00, 0xf5, 0x21, 0x00


	//----- nvinfo : EIATTR_KPARAM_INFO
	.align		4
.L_11:
        /*0028*/ 	.byte	0x04, 0x17
        /*002a*/ 	.short	(.L_13 - .L_12)
.L_12:
        /*002c*/ 	.word	0x00000000
        /*0030*/ 	.short	0x0000
        /*0032*/ 	.short	0x0000
        /*0034*/ 	.byte	0x00, 0xf5, 0x21, 0x00


	//----- nvinfo : EIATTR_SPARSE_MMA_MASK
	.align		4
.L_13:
        /*0038*/ 	.byte	0x03, 0x50
        /*003a*/ 	.short	0x0000


	//----- nvinfo : EIATTR_MAXREG_COUNT
	.align		4
        /*003c*/ 	.byte	0x03, 0x1b
        /*003e*/ 	.short	0x00ff


	//----- nvinfo : EIATTR_MERCURY_ISA_VERSION
	.align		4
        /*0040*/ 	.byte	0x03, 0x5f
        /*0042*/ 	.short	0x0101


	//----- nvinfo : EIATTR_VRC_CTA_INIT_COUNT
	.align		4
        /*0044*/ 	.byte	0x02, 0x4a
	.zero		1
	.zero		1


	//----- nvinfo : EIATTR_EXIT_INSTR_OFFSETS
	.align		4
        /*0048*/ 	.byte	0x04, 0x1c
        /*004a*/ 	.short	(.L_15 - .L_14)


	//   ....[0]....
.L_14:
        /*004c*/ 	.word	0x00000110


	//----- nvinfo : EIATTR_CBANK_PARAM_SIZE
	.align		4
.L_15:
        /*0050*/ 	.byte	0x03, 0x19
        /*0052*/ 	.short	0x0018


	//----- nvinfo : EIATTR_PARAM_CBANK
	.align		4
        /*0054*/ 	.byte	0x04, 0x0a
        /*0056*/ 	.short	(.L_17 - .L_16)
	.align		4
.L_16:
        /*0058*/ 	.word	index@(.nv.constant0._Z6MatAddPA4_iS0_S0_)
        /*005c*/ 	.short	0x0380
        /*005e*/ 	.short	0x0018


	//----- nvinfo : EIATTR_SW_WAR
	.align		4
.L_17:
        /*0060*/ 	.byte	0x04, 0x36
        /*0062*/ 	.short	(.L_19 - .L_18)
.L_18:
        /*0064*/ 	.word	0x00000008
.L_19:


//--------------------- .nv.callgraph             --------------------------
	.section	.nv.callgraph,"",@"SHT_CUDA_CALLGRAPH"
	.align	4
	.sectionentsize	8
	.align		4
        /*0000*/ 	.word	0x00000000
	.align		4
        /*0004*/ 	.word	0xffffffff
	.align		4
        /*0008*/ 	.word	0x00000000
	.align		4
        /*000c*/ 	.word	0xfffffffe
	.align		4
        /*0010*/ 	.word	0x00000000
	.align		4
        /*0014*/ 	.word	0xfffffffd
	.align		4
        /*0018*/ 	.word	0x00000000
	.align		4
        /*001c*/ 	.word	0xfffffffc


//--------------------- .text._Z6MatAddPA4_iS0_S0_ --------------------------
	.section	.text._Z6MatAddPA4_iS0_S0_,"ax",@progbits
	.align	128
        .global         _Z6MatAddPA4_iS0_S0_
        .type           _Z6MatAddPA4_iS0_S0_,@function
        .size           _Z6MatAddPA4_iS0_S0_,(.L_x_1 - _Z6MatAddPA4_iS0_S0_)
        .other          _Z6MatAddPA4_iS0_S0_,@"STO_CUDA_ENTRY STV_DEFAULT"
_Z6MatAddPA4_iS0_S0_:
.text._Z6MatAddPA4_iS0_S0_:
[----:B------:R-:W-:Y:S01]  /*0000*/  LDC R1, c[0x0][0x37c] ;  /* 0x0000df00ff017b82 */ /* 0x000fe20000000800 */
[----:B------:R-:W0:Y:S07]  /*0010*/  S2R R9, SR_TID.X ;  /* 0x0000000000097919 */ /* 0x000e2e0000002100 */
[----:B------:R-:W0:Y:S01]  /*0020*/  LDC.64 R2, c[0x0][0x380] ;  /* 0x0000e000ff027b82 */ /* 0x000e220000000a00 */
[----:B------:R-:W1:Y:S01]  /*0030*/  LDCU.64 UR4, c[0x0][0x358] ;  /* 0x00006b00ff0477ac */ /* 0x000e620008000a00 */
[----:B------:R-:W2:Y:S06]  /*0040*/  S2R R11, SR_TID.Y ;  /* 0x00000000000b7919 */ /* 0x000eac0000002200 */
[----:B------:R-:W3:Y:S08]  /*0050*/  LDC.64 R4, c[0x0][0x388] ;  /* 0x0000e200ff047b82 */ /* 0x000ef00000000a00 */
[----:B------:R-:W4:Y:S01]  /*0060*/  LDC.64 R6, c[0x0][0x390] ;  /* 0x0000e400ff067b82 */ /* 0x000f220000000a00 */
[----:B0-----:R-:W-:-:S04]  /*0070*/  IMAD.WIDE.U32 R2, R9, 0x10, R2 ;  /* 0x0000001009027825 */ /* 0x001fc800078e0002 */
[----:B---3--:R-:W-:-:S04]  /*0080*/  IMAD.WIDE.U32 R4, R9, 0x10, R4 ;  /* 0x0000001009047825 */ /* 0x008fc800078e0004 */
[----:B--2---:R-:W-:-:S04]  /*0090*/  IMAD.WIDE.U32 R2, R11, 0x4, R2 ;  /* 0x000000040b027825 */ /* 0x004fc800078e0002 */
[----:B------:R-:W-:Y:S02]  /*00a0*/  IMAD.WIDE.U32 R4, R11, 0x4, R4 ;  /* 0x000000040b047825 */ /* 0x000fe400078e0004 */
[----:B-1----:R-:W2:Y:S04]  /*00b0*/  LDG.E R2, desc[UR4][R2.64] ;  /* 0x0000000402027981 */ /* 0x002ea8000c1e1900 */
[----:B------:R-:W2:Y:S01]  /*00c0*/  LDG.E R5, desc[UR4][R4.64] ;  /* 0x0000000404057981 */ /* 0x000ea2000c1e1900 */
[----:B----4-:R-:W-:-:S04]  /*00d0*/  IMAD.WIDE.U32 R6, R9, 0x10, R6 ;  /* 0x0000001009067825 */ /* 0x010fc800078e0006 */
[----:B------:R-:W-:Y:S01]  /*00e0*/  IMAD.WIDE.U32 R6, R11, 0x4, R6 ;  /* 0x000000040b067825 */ /* 0x000fe200078e0006 */
[----:B--2---:R-:W-:-:S05]  /*00f0*/  IADD3 R9, PT, PT, R2, R5, RZ ;  /* 0x0000000502097210 */ /* 0x004fca0007ffe0ff */
[----:B------:R-:W-:Y:S01]  /*0100*/  STG.E desc[UR4][R6.64], R9 ;  /* 0x0000000906007986 */ /* 0x000fe2000c101904 */
[----:B------:R-:W-:Y:S05]  /*0110*/  EXIT ;  /* 0x000000000000794d */ /* 0x000fea0003800000 */
.L_x_0:
[----:B------:R-:W-:-:S00]  /*0120*/  BRA `(.L_x_0) ;  /* 0xfffffffc00fc7947 */ /* 0x000fc0000383ffff */
[----:B------:R-:W-:-:S00]  /*0130*/  NOP ;  /* 0x0000000000007918 */ /* 0x000fc00000000000 */
        /* <DEDUP_REMOVED lines=12> */
.L_x_1:


//--------------------- .nv.shared.reserved.0     --------------------------
	.section	.nv.shared.reserved.0,"aw",@nobits
	.weak		__nv_reservedSMEM_offset_0_alias
	.size		__nv_reservedSMEM_offset_0_alias, 0, 64
	.other		__nv_reservedSMEM_offset_0_alias,@"STO_CUDA_RESERVED_SHARED STV_DEFAULT"
__nv_reservedSMEM_offset_0_alias:
	.zero		0
	.zero		64


//--------------------- .nv.constant0._Z6MatAddPA4_iS0_S0_ --------------------------
	.section	.nv.constant0._Z6MatAddPA4_iS0_S0_,"a",@progbits
	.sectionflags	@""
	.align	4
.nv.constant0._Z6MatAddPA4_iS0_S0_:
	.zero		920


//--------------------- SYMBOLS --------------------------

	.type		.nv.reservedSmem.offset0,@object
	.size		.nv.reservedSmem.offset0,0x4
